	.headerflags	@"EF_CUDA_TEXMODE_UNIFIED EF_CUDA_64BIT_ADDRESS EF_CUDA_ACCELERATORS EF_CUDA_SM90 EF_CUDA_VIRTUAL_SM(EF_CUDA_SM90)"
	.elftype	@"ET_EXEC"


//--------------------- .nv.info                  --------------------------
	.section	.nv.info,"",@"SHT_CUDA_INFO"
	.align	4


	//----- nvinfo : EIATTR_REGCOUNT
	.align		4
        /*0000*/ 	.byte	0x04, 0x2f
        /*0002*/ 	.short	(.L_3 - .L_2)
	.align		4
.L_2:
        /*0004*/ 	.word	index@(triton_poi_fused__native_batch_norm_legit_no_training_cat_relu_38)
        /*0008*/ 	.word	0x00000028


	//----- nvinfo : EIATTR_MIN_STACK_SIZE
	.align		4
.L_3:
        /*000c*/ 	.byte	0x04, 0x12
        /*000e*/ 	.short	(.L_5 - .L_4)
	.align		4
.L_4:
        /*0010*/ 	.word	index@(triton_poi_fused__native_batch_norm_legit_no_training_cat_relu_38)
        /*0014*/ 	.word	0x00000000


	//----- nvinfo : EIATTR_FRAME_SIZE
	.align		4
.L_5:
        /*0018*/ 	.byte	0x04, 0x11
        /*001a*/ 	.short	(.L_7 - .L_6)
	.align		4
.L_6:
        /*001c*/ 	.word	index@(triton_poi_fused__native_batch_norm_legit_no_training_cat_relu_38)
        /*0020*/ 	.word	0x00000000


	//----- nvinfo : EIATTR_MIN_STACK_SIZE
	.align		4
.L_7:
        /*0024*/ 	.byte	0x04, 0x12
        /*0026*/ 	.short	(.L_9 - .L_8)
	.align		4
.L_8:
        /*0028*/ 	.word	index@(triton_poi_fused__native_batch_norm_legit_no_training_cat_relu_38)
        /*002c*/ 	.word	0x00000000
.L_9:


//--------------------- .nv.info.triton_poi_fused__native_batch_norm_legit_no_training_cat_relu_38 --------------------------
	.section	.nv.info.triton_poi_fused__native_batch_norm_legit_no_training_cat_relu_38,"",@"SHT_CUDA_INFO"
	.sectionflags	@""
	.align	4


	//----- nvinfo : EIATTR_CUDA_API_VERSION
	.align		4
        /*0000*/ 	.byte	0x04, 0x37
        /*0002*/ 	.short	(.L_11 - .L_10)
.L_10:
        /*0004*/ 	.word	0x0000007c


	//----- nvinfo : EIATTR_KPARAM_INFO
	.align		4
.L_11:
        /*0008*/ 	.byte	0x04, 0x17
        /*000a*/ 	.short	(.L_13 - .L_12)
.L_12:
        /*000c*/ 	.word	0x00000000
        /*0010*/ 	.short	0x000a
        /*0012*/ 	.short	0x0050
        /*0014*/ 	.byte	0x00, 0xf0, 0x11, 0x00


	//----- nvinfo : EIATTR_KPARAM_INFO
	.align		4
.L_13:
        /*0018*/ 	.byte	0x04, 0x17
        /*001a*/ 	.short	(.L_15 - .L_14)
.L_14:
        /*001c*/ 	.word	0x00000000
        /*0020*/ 	.short	0x0009
        /*0022*/ 	.short	0x0048
        /*0024*/ 	.byte	0x00, 0xf4, 0x21, 0x00


	//----- nvinfo : EIATTR_KPARAM_INFO
	.align		4
.L_15:
        /*0028*/ 	.byte	0x04, 0x17
        /*002a*/ 	.short	(.L_17 - .L_16)
.L_16:
        /*002c*/ 	.word	0x00000000
        /*0030*/ 	.short	0x0008
        /*0032*/ 	.short	0x0040
        /*0034*/ 	.byte	0x00, 0xf4, 0x21, 0x00


	//----- nvinfo : EIATTR_KPARAM_INFO
	.align		4
.L_17:
        /*0038*/ 	.byte	0x04, 0x17
        /*003a*/ 	.short	(.L_19 - .L_18)
.L_18:
        /*003c*/ 	.word	0x00000000
        /*0040*/ 	.short	0x0007
        /*0042*/ 	.short	0x0038
        /*0044*/ 	.byte	0x00, 0xf4, 0x21, 0x00


	//----- nvinfo : EIATTR_KPARAM_INFO
	.align		4
.L_19:
        /*0048*/ 	.byte	0x04, 0x17
        /*004a*/ 	.short	(.L_21 - .L_20)
.L_20:
        /*004c*/ 	.word	0x00000000
        /*0050*/ 	.short	0x0006
        /*0052*/ 	.short	0x0030
        /*0054*/ 	.byte	0x00, 0xf4, 0x21, 0x00


	//----- nvinfo : EIATTR_KPARAM_INFO
	.align		4
.L_21:
        /*0058*/ 	.byte	0x04, 0x17
        /*005a*/ 	.short	(.L_23 - .L_22)
.L_22:
        /*005c*/ 	.word	0x00000000
        /*0060*/ 	.short	0x0005
        /*0062*/ 	.short	0x0028
        /*0064*/ 	.byte	0x00, 0xf4, 0x21, 0x00


	//----- nvinfo : EIATTR_KPARAM_INFO
	.align		4
.L_23:
        /*0068*/ 	.byte	0x04, 0x17
        /*006a*/ 	.short	(.L_25 - .L_24)
.L_24:
        /*006c*/ 	.word	0x00000000
        /*0070*/ 	.short	0x0004
        /*0072*/ 	.short	0x0020
        /*0074*/ 	.byte	0x00, 0xf4, 0x21, 0x00


	//----- nvinfo : EIATTR_KPARAM_INFO
	.align		4
.L_25:
        /*0078*/ 	.byte	0x04, 0x17
        /*007a*/ 	.short	(.L_27 - .L_26)
.L_26:
        /*007c*/ 	.word	0x00000000
        /*0080*/ 	.short	0x0003
        /*0082*/ 	.short	0x0018
        /*0084*/ 	.byte	0x00, 0xf4, 0x21, 0x00


	//----- nvinfo : EIATTR_KPARAM_INFO
	.align		4
.L_27:
        /*0088*/ 	.byte	0x04, 0x17
        /*008a*/ 	.short	(.L_29 - .L_28)
.L_28:
        /*008c*/ 	.word	0x00000000
        /*0090*/ 	.short	0x0002
        /*0092*/ 	.short	0x0010
        /*0094*/ 	.byte	0x00, 0xf4, 0x21, 0x00


	//----- nvinfo : EIATTR_KPARAM_INFO
	.align		4
.L_29:
        /*0098*/ 	.byte	0x04, 0x17
        /*009a*/ 	.short	(.L_31 - .L_30)
.L_30:
        /*009c*/ 	.word	0x00000000
        /*00a0*/ 	.short	0x0001
        /*00a2*/ 	.short	0x0008
        /*00a4*/ 	.byte	0x00, 0xf4, 0x21, 0x00


	//----- nvinfo : EIATTR_KPARAM_INFO
	.align		4
.L_31:
        /*00a8*/ 	.byte	0x04, 0x17
        /*00aa*/ 	.short	(.L_33 - .L_32)
.L_32:
        /*00ac*/ 	.word	0x00000000
        /*00b0*/ 	.short	0x0000
        /*00b2*/ 	.short	0x0000
        /*00b4*/ 	.byte	0x00, 0xf4, 0x21, 0x00


	//----- nvinfo : EIATTR_SPARSE_MMA_MASK
	.align		4
.L_33:
        /*00b8*/ 	.byte	0x03, 0x50
        /*00ba*/ 	.short	0x0000


	//----- nvinfo : EIATTR_MAXREG_COUNT
	.align		4
        /*00bc*/ 	.byte	0x03, 0x1b
        /*00be*/ 	.short	0x00ff


	//----- nvinfo : EIATTR_EXIT_INSTR_OFFSETS
	.align		4
        /*00c0*/ 	.byte	0x04, 0x1c
        /*00c2*/ 	.short	(.L_35 - .L_34)


	//   ....[0]....
.L_34:
        /*00c4*/ 	.word	0x00001770


	//----- nvinfo : EIATTR_REQNTID
	.align		4
.L_35:
        /*00c8*/ 	.byte	0x04, 0x10
        /*00ca*/ 	.short	(.L_37 - .L_36)
.L_36:
        /*00cc*/ 	.word	0x00000080
        /*00d0*/ 	.word	0x00000001
        /*00d4*/ 	.word	0x00000001


	//----- nvinfo : EIATTR_CBANK_PARAM_SIZE
	.align		4
.L_37:
        /*00d8*/ 	.byte	0x03, 0x19
        /*00da*/ 	.short	0x0054


	//----- nvinfo : EIATTR_PARAM_CBANK
	.align		4
        /*00dc*/ 	.byte	0x04, 0x0a
        /*00de*/ 	.short	(.L_39 - .L_38)
	.align		4
.L_38:
        /*00e0*/ 	.word	index@(.nv.constant0.triton_poi_fused__native_batch_norm_legit_no_training_cat_relu_38)
        /*00e4*/ 	.short	0x0210
        /*00e6*/ 	.short	0x0054


	//----- nvinfo : EIATTR_SW_WAR
	.align		4
.L_39:
        /*00e8*/ 	.byte	0x04, 0x36
        /*00ea*/ 	.short	(.L_41 - .L_40)
.L_40:
        /*00ec*/ 	.word	0x00000008
.L_41:


//--------------------- .nv.callgraph             --------------------------
	.section	.nv.callgraph,"",@"SHT_CUDA_CALLGRAPH"
	.align	4
	.sectionentsize	8
	.align		4
        /*0000*/ 	.word	0x00000000
	.align		4
        /*0004*/ 	.word	0xffffffff
	.align		4
        /*0008*/ 	.word	0x00000000
	.align		4
        /*000c*/ 	.word	0xfffffffe
	.align		4
        /*0010*/ 	.word	0x00000000
	.align		4
        /*0014*/ 	.word	0xfffffffd
	.align		4
        /*0018*/ 	.word	0x00000000
	.align		4
        /*001c*/ 	.word	0xfffffffc


//--------------------- .nv.constant4             --------------------------
	.section	.nv.constant4,"a",@progbits
	.align	8
	.align		8
.nv.constant4:
        /*0000*/ 	.dword	_$_str
	.align		8
        /*0008*/ 	.dword	_$_str_$_2


//--------------------- .text.triton_poi_fused__native_batch_norm_legit_no_training_cat_relu_38 --------------------------
	.section	.text.triton_poi_fused__native_batch_norm_legit_no_training_cat_relu_38,"ax",@progbits
	.align	128
        .global         triton_poi_fused__native_batch_norm_legit_no_training_cat_relu_38
        .type           triton_poi_fused__native_batch_norm_legit_no_training_cat_relu_38,@function
        .size           triton_poi_fused__native_batch_norm_legit_no_training_cat_relu_38,(.L_x_1 - triton_poi_fused__native_batch_norm_legit_no_training_cat_relu_38)
        .other          triton_poi_fused__native_batch_norm_legit_no_training_cat_relu_38,@"STO_CUDA_ENTRY STV_DEFAULT"
triton_poi_fused__native_batch_norm_legit_no_training_cat_relu_38:
.text.triton_poi_fused__native_batch_norm_legit_no_training_cat_relu_38:
[----:B------:R-:W-:Y:S01]  /*0000*/  LDC R1, c[0x0][0x28] ;  /* 0x00000a00ff017b82 */ /* 0x000fe20000000800 */
[----:B------:R-:W1:Y:S07]  /*0010*/  S2R R0, SR_TID.X ;  /* 0x0000000000007919 */ /* 0x000e6e0000002100 */
[----:B------:R-:W2:Y:S01]  /*0020*/  LDC.64 R8, c[0x0][0x210] ;  /* 0x00008400ff087b82 */ /* 0x000ea20000000a00 */
[----:B------:R-:W-:Y:S01]  /*0030*/  ULDC.64 UR4, c[0x0][0x208] ;  /* 0x0000820000047ab9 */ /* 0x000fe20000000a00 */
[----:B------:R-:W3:Y:S01]  /*0040*/  S2R R3, SR_CTAID.X ;  /* 0x0000000000037919 */ /* 0x000ee20000002500 */
[----:B------:R-:W-:-:S02]  /*0050*/  CS2R R6, SRZ ;  /* 0x0000000000067805 */ /* 0x000fc4000001ff00 */
[----:B------:R-:W-:Y:S02]  /*0060*/  CS2R R32, SRZ ;  /* 0x0000000000207805 */ /* 0x000fe4000001ff00 */
[----:B------:R-:W-:Y:S02]  /*0070*/  CS2R R16, SRZ ;  /* 0x0000000000107805 */ /* 0x000fe4000001ff00 */
[----:B------:R-:W-:Y:S02]  /*0080*/  CS2R R18, SRZ ;  /* 0x0000000000127805 */ /* 0x000fe4000001ff00 */
[----:B------:R-:W-:Y:S01]  /*0090*/  CS2R R14, SRZ ;  /* 0x00000000000e7805 */ /* 0x000fe2000001ff00 */
[----:B------:R-:W4:Y:S01]  /*00a0*/  LDC.64 R34, c[0x0][0x238] ;  /* 0x00008e00ff227b82 */ /* 0x000f220000000a00 */
[----:B------:R-:W-:Y:S01]  /*00b0*/  ULDC.64 UR6, c[0x0][0x218] ;  /* 0x0000860000067ab9 */ /* 0x000fe20000000a00 */
[----:B------:R-:W-:Y:S01]  /*00c0*/  ULDC.64 UR8, c[0x0][0x220] ;  /* 0x0000880000087ab9 */ /* 0x000fe20000000a00 */
[----:B------:R-:W-:Y:S01]  /*00d0*/  ULDC.64 UR10, c[0x0][0x228] ;  /* 0x00008a00000a7ab9 */ /* 0x000fe20000000a00 */
[----:B-1----:R-:W-:Y:S01]  /*00e0*/  IMAD.SHL.U32 R0, R0, 0x4, RZ ;  /* 0x0000000400007824 */ /* 0x002fe200078e00ff */
[----:B---3--:R-:W-:-:S04]  /*00f0*/  SHF.R.S32.HI R10, RZ, 0x15, R3 ;  /* 0x00000015ff0a7819 */ /* 0x008fc80000011403 */
[----:B------:R-:W-:Y:S02]  /*0100*/  LOP3.LUT R0, R0, 0x1fc, RZ, 0xc0, !PT ;  /* 0x000001fc00007812 */ /* 0x000fe400078ec0ff */
[----:B------:R-:W-:-:S03]  /*0110*/  SGXT R10, R10, 0x1 ;  /* 0x000000010a0a781a */ /* 0x000fc60000000200 */
[----:B------:R-:W-:-:S05]  /*0120*/  IMAD R0, R3, 0x400, R0 ;  /* 0x0000040003007824 */ /* 0x000fca00078e0200 */
[-C--:B------:R-:W-:Y:S02]  /*0130*/  LEA.HI R27, R10, R0.reuse, RZ, 0xc ;  /* 0x000000000a1b7211 */ /* 0x080fe400078f60ff */
[----:B------:R-:W-:Y:S02]  /*0140*/  SHF.R.S32.HI R3, RZ, 0x1f, R0 ;  /* 0x0000001fff037819 */ /* 0x000fe40000011400 */
[----:B------:R-:W-:Y:S02]  /*0150*/  SHF.R.S32.HI R23, RZ, 0xc, R27 ;  /* 0x0000000cff177819 */ /* 0x000fe4000001141b */
[----:B------:R-:W-:-:S03]  /*0160*/  LEA.HI R4, R3, R0, RZ, 0x6 ;  /* 0x0000000003047211 */ /* 0x000fc600078f30ff */
[----:B------:R-:W-:Y:S01]  /*0170*/  IMAD.HI R2, R23, 0x66666667, RZ ;  /* 0x6666666717027827 */ /* 0x000fe200078e02ff */
[----:B------:R-:W-:-:S04]  /*0180*/  SHF.R.S32.HI R5, RZ, 0x6, R4 ;  /* 0x00000006ff057819 */ /* 0x000fc80000011404 */
[----:B------:R-:W-:-:S04]  /*0190*/  SHF.R.U32.HI R3, RZ, 0x1f, R2 ;  /* 0x0000001fff037819 */ /* 0x000fc80000011602 */
[----:B------:R-:W-:Y:S02]  /*01a0*/  LEA.HI.SX32 R2, R2, R3, 0x1b ;  /* 0x0000000302027211 */ /* 0x000fe400078fdaff */
[----:B------:R-:W-:-:S03]  /*01b0*/  LEA.HI R3, R5, R5, RZ, 0x6 ;  /* 0x0000000505037211 */ /* 0x000fc600078f30ff */
[----:B------:R-:W-:Y:S01]  /*01c0*/  IMAD R23, R2, -0x50, R23 ;  /* 0xffffffb002177824 */ /* 0x000fe200078e0217 */
[----:B------:R-:W-:-:S04]  /*01d0*/  LOP3.LUT R2, R3, 0xffffffc0, RZ, 0xc0, !PT ;  /* 0xffffffc003027812 */ /* 0x000fc800078ec0ff */
[----:B------:R-:W-:Y:S01]  /*01e0*/  ISETP.GE.AND P0, PT, R23, 0x40, PT ;  /* 0x000000401700780c */ /* 0x000fe20003f06270 */
[----:B------:R-:W-:Y:S01]  /*01f0*/  IMAD.IADD R13, R5, 0x1, -R2 ;  /* 0x00000001050d7824 */ /* 0x000fe200078e0a02 */
[----:B------:R-:W-:-:S03]  /*0200*/  CS2R R2, SRZ ;  /* 0x0000000000027805 */ /* 0x000fc6000001ff00 */
[----:B--2---:R-:W-:Y:S01]  /*0210*/  IMAD.WIDE R12, R13, 0x8, R8 ;  /* 0x000000080d0c7825 */ /* 0x004fe200078e0208 */
[----:B------:R-:W-:-:S07]  /*0220*/  LOP3.LUT R5, R4, 0xffffffc0, RZ, 0xc0, !PT ;  /* 0xffffffc004057812 */ /* 0x000fce00078ec0ff */
[----:B------:R1:W2:Y:S01]  /*0230*/  @!P0 LDG.E.EL.64 R2, desc[UR4][R12.64] ;  /* 0x000000040c028981 */ /* 0x0002a2000c2e1b00 */
[----:B------:R-:W-:Y:S01]  /*0240*/  IMAD.IADD R29, R0, 0x1, -R5 ;  /* 0x00000001001d7824 */ /* 0x000fe200078e0a05 */
[----:B------:R-:W-:-:S03]  /*0250*/  CS2R R4, SRZ ;  /* 0x0000000000047805 */ /* 0x000fc6000001ff00 */
[----:B------:R-:W-:-:S04]  /*0260*/  IMAD.WIDE R28, R29, 0x8, R8 ;  /* 0x000000081d1c7825 */ /* 0x000fc800078e0208 */
[----:B------:R-:W-:Y:S01]  /*0270*/  VIADD R25, R0, 0x200 ;  /* 0x0000020000197836 */ /* 0x000fe20000000000 */
[----:B------:R-:W3:Y:S04]  /*0280*/  @!P0 LDG.E.EL.128 R4, desc[UR4][R28.64] ;  /* 0x000000041c048981 */ /* 0x000ee8000c2e1d00 */
[CC--:B------:R-:W-:Y:S02]  /*0290*/  LEA.HI R24, R10.reuse, R25.reuse, RZ, 0xc ;  /* 0x000000190a187211 */ /* 0x0c0fe400078f60ff */
[----:B-1----:R-:W-:Y:S02]  /*02a0*/  LEA.HI R13, R10, R25, RZ, 0x6 ;  /* 0x000000190a0d7211 */ /* 0x002fe400078f30ff */
[----:B------:R-:W-:Y:S02]  /*02b0*/  SHF.R.S32.HI R22, RZ, 0xc, R24 ;  /* 0x0000000cff167819 */ /* 0x000fe40000011418 */
[----:B------:R-:W-:-:S03]  /*02c0*/  SHF.R.S32.HI R13, RZ, 0x6, R13 ;  /* 0x00000006ff0d7819 */ /* 0x000fc6000001140d */
[----:B------:R-:W-:-:S05]  /*02d0*/  IMAD.HI R11, R22, 0x66666667, RZ ;  /* 0x66666667160b7827 */ /* 0x000fca00078e02ff */
[----:B------:R-:W-:-:S04]  /*02e0*/  SHF.R.U32.HI R12, RZ, 0x1f, R11 ;  /* 0x0000001fff0c7819 */ /* 0x000fc8000001160b */
[----:B------:R-:W-:-:S05]  /*02f0*/  LEA.HI.SX32 R11, R11, R12, 0x1b ;  /* 0x0000000c0b0b7211 */ /* 0x000fca00078fdaff */
[----:B------:R-:W-:Y:S01]  /*0300*/  IMAD R22, R11, -0x50, R22 ;  /* 0xffffffb00b167824 */ /* 0x000fe200078e0216 */
[----:B------:R-:W-:-:S04]  /*0310*/  LEA.HI R11, R13, R13, RZ, 0x6 ;  /* 0x0000000d0d0b7211 */ /* 0x000fc800078f30ff */
[----:B------:R-:W-:Y:S02]  /*0320*/  LOP3.LUT R12, R11, 0xffffffc0, RZ, 0xc0, !PT ;  /* 0xffffffc00b0c7812 */ /* 0x000fe400078ec0ff */
[----:B------:R-:W-:Y:S01]  /*0330*/  ISETP.GE.AND P2, PT, R22, 0x40, PT ;  /* 0x000000401600780c */ /* 0x000fe20003f46270 */
[----:B------:R-:W-:Y:S02]  /*0340*/  VIADD R11, R0, 0x2 ;  /* 0x00000002000b7836 */ /* 0x000fe40000000000 */
[----:B------:R-:W-:-:S03]  /*0350*/  IMAD.IADD R21, R13, 0x1, -R12 ;  /* 0x000000010d157824 */ /* 0x000fc600078e0a0c */
[----:B------:R-:W-:Y:S01]  /*0360*/  LEA.HI R10, R10, R11, RZ, 0x6 ;  /* 0x0000000b0a0a7211 */ /* 0x000fe200078f30ff */
[----:B------:R-:W-:-:S03]  /*0370*/  IMAD.WIDE R20, R21, 0x8, R8 ;  /* 0x0000000815147825 */ /* 0x000fc600078e0208 */
[----:B------:R-:W-:-:S03]  /*0380*/  LOP3.LUT R10, R10, 0xffffffc0, RZ, 0xc0, !PT ;  /* 0xffffffc00a0a7812 */ /* 0x000fc600078ec0ff */
[----:B------:R1:W5:Y:S02]  /*0390*/  @!P2 LDG.E.EL.64 R32, desc[UR4][R20.64] ;  /* 0x000000041420a981 */ /* 0x000364000c2e1b00 */
[----:B------:R-:W-:-:S04]  /*03a0*/  IMAD.IADD R31, R11, 0x1, -R10 ;  /* 0x000000010b1f7824 */ /* 0x000fc800078e0a0a */
[----:B------:R-:W-:-:S05]  /*03b0*/  IMAD.WIDE R30, R31, 0x8, R8 ;  /* 0x000000081f1e7825 */ /* 0x000fca00078e0208 */
[----:B------:R-:W5:Y:S01]  /*03c0*/  @!P0 LDG.E.EL.128 R16, desc[UR4][R30.64] ;  /* 0x000000041e108981 */ /* 0x000f62000c2e1d00 */
[----:B------:R-:W-:-:S06]  /*03d0*/  CS2R R12, SRZ ;  /* 0x00000000000c7805 */ /* 0x000fcc000001ff00 */
[----:B------:R-:W5:Y:S01]  /*03e0*/  @!P2 LDG.E.EL.128 R12, desc[UR4][R28.64] ;  /* 0x000000041c0ca981 */ /* 0x000f62000c2e1d00 */
[----:B------:R-:W-:Y:S02]  /*03f0*/  CS2R R8, SRZ ;  /* 0x0000000000087805 */ /* 0x000fe4000001ff00 */
[----:B------:R-:W-:-:S06]  /*0400*/  CS2R R10, SRZ ;  /* 0x00000000000a7805 */ /* 0x000fcc000001ff00 */
[----:B------:R4:W5:Y:S01]  /*0410*/  @!P2 LDG.E.EL.128 R8, desc[UR4][R30.64] ;  /* 0x000000041e08a981 */ /* 0x000962000c2e1d00 */
[----:B-1----:R-:W-:-:S04]  /*0420*/  IMAD.HI R20, R0, 0x66666667, RZ ;  /* 0x6666666700147827 */ /* 0x002fc800078e02ff */
[----:B----4-:R-:W-:Y:S01]  /*0430*/  IMAD.WIDE R36, R23, 0x4, R34 ;  /* 0x0000000417247825 */ /* 0x010fe200078e0222 */
[----:B------:R-:W-:-:S04]  /*0440*/  SHF.R.U32.HI R21, RZ, 0x1f, R20 ;  /* 0x0000001fff157819 */ /* 0x000fc80000011614 */
[----:B------:R-:W-:Y:S02]  /*0450*/  LEA.HI.SX32 R20, R20, R21, 0xf ;  /* 0x0000001514147211 */ /* 0x000fe400078f7aff */
[----:B------:R-:W4:Y:S03]  /*0460*/  LDG.E.EL R21, desc[UR4][R36.64] ;  /* 0x0000000424157981 */ /* 0x000f26000c2e1900 */
[----:B------:R-:W-:-:S04]  /*0470*/  IMAD.U32 R20, R20, 0x10000, RZ ;  /* 0x0001000014147824 */ /* 0x000fc800078e00ff */
[----:B0-----:R-:W-:Y:S01]  /*0480*/  IMAD R31, R23, 0x400, R20 ;  /* 0x00000400171f7824 */ /* 0x001fe200078e0214 */
[----:B------:R-:W-:Y:S01]  /*0490*/  LOP3.LUT R24, R24, 0xfffff000, RZ, 0xc0, !PT ;  /* 0xfffff00018187812 */ /* 0x000fe200078ec0ff */
[----:B------:R-:W-:Y:S01]  /*04a0*/  IMAD.WIDE R34, R22, 0x4, R34 ;  /* 0x0000000416227825 */ /* 0x000fe200078e0222 */
[----:B--2---:R-:W-:-:S04]  /*04b0*/  SEL R3, R3, RZ, !P0 ;  /* 0x000000ff03037207 */ /* 0x004fc80004000000 */
[----:B------:R-:W-:Y:S02]  /*04c0*/  SHF.R.U32.HI R26, RZ, 0x1a, R3 ;  /* 0x0000001aff1a7819 */ /* 0x000fe40000011603 */
[----:B------:R-:W-:Y:S02]  /*04d0*/  SEL R29, R2, RZ, !P0 ;  /* 0x000000ff021d7207 */ /* 0x000fe40004000000 */
[----:B------:R-:W-:-:S04]  /*04e0*/  LOP3.LUT R2, R26, 0x20, RZ, 0xc0, !PT ;  /* 0x000000201a027812 */ /* 0x000fc800078ec0ff */
[----:B------:R-:W-:Y:S02]  /*04f0*/  IADD3 R2, P1, R2, R29, RZ ;  /* 0x0000001d02027210 */ /* 0x000fe40007f3e0ff */
[----:B------:R-:W-:-:S03]  /*0500*/  SHF.R.S32.HI R29, RZ, 0x1f, R31 ;  /* 0x0000001fff1d7819 */ /* 0x000fc6000001141f */
[----:B------:R-:W-:Y:S01]  /*0510*/  IMAD.X R3, RZ, RZ, R3, P1 ;  /* 0x000000ffff037224 */ /* 0x000fe200008e0603 */
[C---:B------:R-:W-:Y:S02]  /*0520*/  LEA R31, P1, R2.reuse, R31, 0x5 ;  /* 0x0000001f021f7211 */ /* 0x040fe400078228ff */
[----:B---3--:R-:W-:Y:S02]  /*0530*/  SEL R26, R5, RZ, !P0 ;  /* 0x000000ff051a7207 */ /* 0x008fe40004000000 */
[----:B------:R-:W-:Y:S02]  /*0540*/  LEA.HI.X R29, R2, R29, R3, 0x5, P1 ;  /* 0x0000001d021d7211 */ /* 0x000fe400008f2c03 */
[----:B------:R-:W-:Y:S02]  /*0550*/  SHF.R.U32.HI R2, RZ, 0x1a, R26 ;  /* 0x0000001aff027819 */ /* 0x000fe4000001161a */
[----:B------:R-:W-:Y:S02]  /*0560*/  SEL R3, R4, RZ, !P0 ;  /* 0x000000ff04037207 */ /* 0x000fe40004000000 */
[----:B------:R-:W-:-:S04]  /*0570*/  LOP3.LUT R2, R2, 0x20, RZ, 0xc0, !PT ;  /* 0x0000002002027812 */ /* 0x000fc800078ec0ff */
[----:B------:R-:W-:-:S04]  /*0580*/  IADD3 R3, P1, P3, R2, R31, R3 ;  /* 0x0000001f02037210 */ /* 0x000fc80007b3e003 */
[----:B------:R-:W-:Y:S01]  /*0590*/  IADD3.X R2, RZ, R29, R26, P1, P3 ;  /* 0x0000001dff027210 */ /* 0x000fe20000fe641a */
[----:B------:R-:W-:Y:S01]  /*05a0*/  IMAD.SHL.U32 R28, R3, 0x4, RZ ;  /* 0x00000004031c7824 */ /* 0x000fe200078e00ff */
[----:B------:R-:W-:Y:S02]  /*05b0*/  SEL R26, R7, RZ, !P0 ;  /* 0x000000ff071a7207 */ /* 0x000fe40004000000 */
[----:B------:R-:W-:Y:S02]  /*05c0*/  SHF.L.U64.HI R3, R3, 0x2, R2 ;  /* 0x0000000203037819 */ /* 0x000fe40000010202 */
[----:B------:R-:W-:Y:S02]  /*05d0*/  SHF.R.U32.HI R30, RZ, 0x1a, R26 ;  /* 0x0000001aff1e7819 */ /* 0x000fe4000001161a */
[----:B------:R-:W-:Y:S01]  /*05e0*/  IADD3 R4, P1, R28, UR6, RZ ;  /* 0x000000061c047c10 */ /* 0x000fe2000ff3e0ff */
[----:B------:R-:W-:Y:S01]  /*05f0*/  IMAD.MOV.U32 R2, RZ, RZ, RZ ;  /* 0x000000ffff027224 */ /* 0x000fe200078e00ff */
[----:B------:R-:W-:-:S02]  /*0600*/  SEL R7, R6, RZ, !P0 ;  /* 0x000000ff06077207 */ /* 0x000fc40004000000 */
[----:B------:R-:W-:Y:S02]  /*0610*/  LOP3.LUT R30, R30, 0x20, RZ, 0xc0, !PT ;  /* 0x000000201e1e7812 */ /* 0x000fe400078ec0ff */
[----:B------:R-:W-:Y:S02]  /*0620*/  IADD3.X R5, R3, UR7, RZ, P1, !PT ;  /* 0x0000000703057c10 */ /* 0x000fe40008ffe4ff */
[----:B------:R-:W-:Y:S02]  /*0630*/  IADD3 R6, P4, R28, UR8, RZ ;  /* 0x000000081c067c10 */ /* 0x000fe4000ff9e0ff */
[----:B------:R-:W-:Y:S01]  /*0640*/  IADD3 R28, P1, P3, R30, R31, R7 ;  /* 0x0000001f1e1c7210 */ /* 0x000fe20007b3e007 */
[----:B------:R0:W2:Y:S01]  /*0650*/  @!P0 LDG.E.EL R2, desc[UR4][R4.64] ;  /* 0x0000000404028981 */ /* 0x0000a2000c2e1900 */
[----:B------:R-:W-:Y:S01]  /*0660*/  IADD3.X R7, R3, UR9, RZ, P4, !PT ;  /* 0x0000000903077c10 */ /* 0x000fe2000a7fe4ff */
[----:B------:R-:W-:-:S06]  /*0670*/  IMAD.MOV.U32 R3, RZ, RZ, RZ ;  /* 0x000000ffff037224 */ /* 0x000fcc00078e00ff */
[----:B------:R1:W3:Y:S01]  /*0680*/  @!P0 LDG.E.EL R3, desc[UR4][R6.64] ;  /* 0x0000000406038981 */ /* 0x0002e2000c2e1900 */
[----:B0-----:R-:W-:Y:S01]  /*0690*/  IADD3.X R5, RZ, R29, R26, P1, P3 ;  /* 0x0000001dff057210 */ /* 0x001fe20000fe641a */
[----:B------:R-:W-:-:S03]  /*06a0*/  IMAD.SHL.U32 R26, R28, 0x4, RZ ;  /* 0x000000041c1a7824 */ /* 0x000fc600078e00ff */
[----:B------:R-:W-:Y:S02]  /*06b0*/  SHF.L.U64.HI R5, R28, 0x2, R5 ;  /* 0x000000021c057819 */ /* 0x000fe40000010205 */
[----:B------:R-:W-:Y:S01]  /*06c0*/  IADD3 R36, P1, R26, UR6, RZ ;  /* 0x000000061a247c10 */ /* 0x000fe2000ff3e0ff */
[----:B------:R-:W-:-:S03]  /*06d0*/  IMAD.HI R28, R25, 0x66666667, RZ ;  /* 0x66666667191c7827 */ /* 0x000fc600078e02ff */
[----:B------:R-:W-:Y:S02]  /*06e0*/  IADD3.X R37, R5, UR7, RZ, P1, !PT ;  /* 0x0000000705257c10 */ /* 0x000fe40008ffe4ff */
[----:B-1----:R-:W-:Y:S02]  /*06f0*/  IADD3 R6, P1, R26, UR8, RZ ;  /* 0x000000081a067c10 */ /* 0x002fe4000ff3e0ff */
[----:B-----5:R-:W-:Y:S02]  /*0700*/  SEL R26, R32, RZ, !P2 ;  /* 0x000000ff201a7207 */ /* 0x020fe40005000000 */
[----:B------:R-:W-:Y:S02]  /*0710*/  SEL R32, R33, RZ, !P2 ;  /* 0x000000ff21207207 */ /* 0x000fe40005000000 */
[----:B------:R-:W-:Y:S01]  /*0720*/  SHF.R.U32.HI R33, RZ, 0x1f, R28 ;  /* 0x0000001fff217819 */ /* 0x000fe2000001161c */
[----:B------:R-:W-:-:S03]  /*0730*/  IMAD.MOV.U32 R4, RZ, RZ, RZ ;  /* 0x000000ffff047224 */ /* 0x000fc600078e00ff */
[----:B------:R-:W-:Y:S02]  /*0740*/  LEA.HI.SX32 R33, R28, R33, 0xf ;  /* 0x000000211c217211 */ /* 0x000fe400078f7aff */
[----:B------:R-:W-:Y:S01]  /*0750*/  SHF.R.U32.HI R28, RZ, 0x1a, R32 ;  /* 0x0000001aff1c7819 */ /* 0x000fe20000011620 */
[----:B------:R0:W5:Y:S01]  /*0760*/  @!P0 LDG.E.EL R4, desc[UR4][R36.64] ;  /* 0x0000000424048981 */ /* 0x000162000c2e1900 */
[----:B------:R-:W-:Y:S01]  /*0770*/  IADD3.X R7, R5, UR9, RZ, P1, !PT ;  /* 0x0000000905077c10 */ /* 0x000fe20008ffe4ff */
[----:B------:R-:W-:Y:S02]  /*0780*/  IMAD.MOV.U32 R5, RZ, RZ, RZ ;  /* 0x000000ffff057224 */ /* 0x000fe400078e00ff */
[----:B------:R-:W-:Y:S01]  /*0790*/  IMAD.U32 R33, R33, 0x10000, RZ ;  /* 0x0001000021217824 */ /* 0x000fe200078e00ff */
[----:B------:R-:W-:Y:S02]  /*07a0*/  SEL R30, R17, RZ, !P0 ;  /* 0x000000ff111e7207 */ /* 0x000fe40004000000 */
[----:B0-----:R-:W-:Y:S01]  /*07b0*/  LOP3.LUT R37, R28, 0x20, RZ, 0xc0, !PT ;  /* 0x000000201c257812 */ /* 0x001fe200078ec0ff */
[----:B------:R-:W-:Y:S01]  /*07c0*/  IMAD R33, R22, 0x400, R33 ;  /* 0x0000040016217824 */ /* 0x000fe200078e0221 */
[----:B------:R0:W2:Y:S02]  /*07d0*/  @!P0 LDG.E.EL R5, desc[UR4][R6.64] ;  /* 0x0000000406058981 */ /* 0x0000a4000c2e1900 */
[----:B------:R-:W-:-:S02]  /*07e0*/  IADD3 R37, P1, R37, R26, RZ ;  /* 0x0000001a25257210 */ /* 0x000fc40007f3e0ff */
[----:B------:R-:W-:-:S03]  /*07f0*/  SHF.R.S32.HI R26, RZ, 0x1f, R33 ;  /* 0x0000001fff1a7819 */ /* 0x000fc60000011421 */
[----:B------:R-:W-:Y:S01]  /*0800*/  IMAD.X R32, RZ, RZ, R32, P1 ;  /* 0x000000ffff207224 */ /* 0x000fe200008e0620 */
[----:B0-----:R-:W-:Y:S02]  /*0810*/  SHF.R.U32.HI R6, RZ, 0x1a, R30 ;  /* 0x0000001aff067819 */ /* 0x001fe4000001161e */
[C---:B------:R-:W-:Y:S02]  /*0820*/  LEA R28, P1, R37.reuse, R33, 0x5 ;  /* 0x00000021251c7211 */ /* 0x040fe400078228ff */
[----:B------:R-:W-:Y:S02]  /*0830*/  SEL R7, R16, RZ, !P0 ;  /* 0x000000ff10077207 */ /* 0x000fe40004000000 */
[----:B------:R-:W-:Y:S02]  /*0840*/  LOP3.LUT R6, R6, 0x20, RZ, 0xc0, !PT ;  /* 0x0000002006067812 */ /* 0x000fe400078ec0ff */
[----:B------:R-:W-:Y:S02]  /*0850*/  LEA.HI.X R26, R37, R26, R32, 0x5, P1 ;  /* 0x0000001a251a7211 */ /* 0x000fe400008f2c20 */
[----:B------:R-:W-:-:S02]  /*0860*/  IADD3 R7, P1, P3, R6, R31, R7 ;  /* 0x0000001f06077210 */ /* 0x000fc40007b3e007 */
[----:B------:R-:W-:Y:S02]  /*0870*/  SEL R16, R19, RZ, !P0 ;  /* 0x000000ff13107207 */ /* 0x000fe40004000000 */
[----:B------:R-:W-:Y:S02]  /*0880*/  IADD3.X R6, RZ, R29, R30, P1, P3 ;  /* 0x0000001dff067210 */ /* 0x000fe40000fe641e */
[----:B------:R-:W-:Y:S01]  /*0890*/  SHF.R.U32.HI R17, RZ, 0x1a, R16 ;  /* 0x0000001aff117819 */ /* 0x000fe20000011610 */
[C---:B------:R-:W-:Y:S01]  /*08a0*/  IMAD.SHL.U32 R32, R7.reuse, 0x4, RZ ;  /* 0x0000000407207824 */ /* 0x040fe200078e00ff */
[----:B------:R-:W-:Y:S02]  /*08b0*/  SHF.L.U64.HI R7, R7, 0x2, R6 ;  /* 0x0000000207077819 */ /* 0x000fe40000010206 */
[----:B------:R-:W-:Y:S02]  /*08c0*/  SEL R18, R18, RZ, !P0 ;  /* 0x000000ff12127207 */ /* 0x000fe40004000000 */
[----:B------:R-:W-:-:S02]  /*08d0*/  LOP3.LUT R6, R17, 0x20, RZ, 0xc0, !PT ;  /* 0x0000002011067812 */ /* 0x000fc400078ec0ff */
[----:B------:R-:W-:Y:S02]  /*08e0*/  IADD3 R30, P4, R32, UR6, RZ ;  /* 0x00000006201e7c10 */ /* 0x000fe4000ff9e0ff */
[----:B------:R-:W-:Y:S01]  /*08f0*/  IADD3 R17, P1, P3, R6, R31, R18 ;  /* 0x0000001f06117210 */ /* 0x000fe20007b3e012 */
[----:B------:R-:W-:Y:S01]  /*0900*/  IMAD.MOV.U32 R6, RZ, RZ, RZ ;  /* 0x000000ffff067224 */ /* 0x000fe200078e00ff */
[----:B------:R-:W-:Y:S02]  /*0910*/  IADD3.X R31, R7, UR7, RZ, P4, !PT ;  /* 0x00000007071f7c10 */ /* 0x000fe4000a7fe4ff */
[----:B------:R-:W-:Y:S01]  /*0920*/  IADD3.X R16, RZ, R29, R16, P1, P3 ;  /* 0x0000001dff107210 */ /* 0x000fe20000fe6410 */
[----:B------:R-:W-:Y:S01]  /*0930*/  IMAD.SHL.U32 R29, R17, 0x4, RZ ;  /* 0x00000004111d7824 */ /* 0x000fe200078e00ff */
[----:B------:R-:W-:Y:S01]  /*0940*/  IADD3 R32, P1, R32, UR8, RZ ;  /* 0x0000000820207c10 */ /* 0x000fe2000ff3e0ff */
[----:B------:R0:W2:Y:S01]  /*0950*/  @!P0 LDG.E.EL R6, desc[UR4][R30.64] ;  /* 0x000000041e068981 */ /* 0x0000a2000c2e1900 */
[----:B------:R-:W-:-:S02]  /*0960*/  SEL R13, R13, RZ, !P2 ;  /* 0x000000ff0d0d7207 */ /* 0x000fc40005000000 */
[----:B------:R-:W-:Y:S02]  /*0970*/  IADD3.X R33, R7, UR9, RZ, P1, !PT ;  /* 0x0000000907217c10 */ /* 0x000fe40008ffe4ff */
[----:B------:R-:W-:Y:S02]  /*0980*/  SHF.L.U64.HI R17, R17, 0x2, R16 ;  /* 0x0000000211117819 */ /* 0x000fe40000010210 */
[----:B------:R-:W-:Y:S02]  /*0990*/  IADD3 R18, P1, R29, UR6, RZ ;  /* 0x000000061d127c10 */ /* 0x000fe4000ff3e0ff */
[----:B0-----:R-:W-:Y:S02]  /*09a0*/  SHF.R.U32.HI R31, RZ, 0x1a, R13 ;  /* 0x0000001aff1f7819 */ /* 0x001fe4000001160d */
[----:B------:R-:W-:Y:S02]  /*09b0*/  IADD3.X R19, R17, UR7, RZ, P1, !PT ;  /* 0x0000000711137c10 */ /* 0x000fe40008ffe4ff */
[----:B------:R-:W-:-:S02]  /*09c0*/  IADD3 R30, P1, R29, UR8, RZ ;  /* 0x000000081d1e7c10 */ /* 0x000fc4000ff3e0ff */
[----:B------:R-:W-:Y:S02]  /*09d0*/  SEL R12, R12, RZ, !P2 ;  /* 0x000000ff0c0c7207 */ /* 0x000fe40005000000 */
[----:B------:R-:W-:Y:S01]  /*09e0*/  LOP3.LUT R29, R31, 0x20, RZ, 0xc0, !PT ;  /* 0x000000201f1d7812 */ /* 0x000fe200078ec0ff */
[----:B------:R-:W-:Y:S01]  /*09f0*/  IMAD.MOV.U32 R16, RZ, RZ, RZ ;  /* 0x000000ffff107224 */ /* 0x000fe200078e00ff */
[----:B------:R-:W-:Y:S01]  /*0a00*/  IADD3.X R31, R17, UR9, RZ, P1, !PT ;  /* 0x00000009111f7c10 */ /* 0x000fe20008ffe4ff */
[----:B------:R-:W-:Y:S01]  /*0a10*/  IMAD.MOV.U32 R7, RZ, RZ, RZ ;  /* 0x000000ffff077224 */ /* 0x000fe200078e00ff */
[----:B------:R-:W-:Y:S02]  /*0a20*/  IADD3 R12, P1, P3, R29, R28, R12 ;  /* 0x0000001c1d0c7210 */ /* 0x000fe40007b3e00c */
[----:B------:R-:W-:Y:S01]  /*0a30*/  SEL R29, R15, RZ, !P2 ;  /* 0x000000ff0f1d7207 */ /* 0x000fe20005000000 */
[----:B------:R0:W2:Y:S01]  /*0a40*/  @!P0 LDG.E.EL R16, desc[UR4][R18.64] ;  /* 0x0000000412108981 */ /* 0x0000a2000c2e1900 */
[----:B------:R-:W-:-:S03]  /*0a50*/  IADD3.X R13, RZ, R26, R13, P1, P3 ;  /* 0x0000001aff0d7210 */ /* 0x000fc60000fe640d */
[----:B------:R1:W2:Y:S01]  /*0a60*/  @!P0 LDG.E.EL R7, desc[UR4][R32.64] ;  /* 0x0000000420078981 */ /* 0x0002a2000c2e1900 */
[C---:B------:R-:W-:Y:S01]  /*0a70*/  SHF.L.U64.HI R15, R12.reuse, 0x2, R13 ;  /* 0x000000020c0f7819 */ /* 0x040fe2000001020d */
[----:B0-----:R-:W-:Y:S01]  /*0a80*/  IMAD.SHL.U32 R18, R12, 0x4, RZ ;  /* 0x000000040c127824 */ /* 0x001fe200078e00ff */
[----:B-1----:R-:W-:-:S04]  /*0a90*/  SHF.R.U32.HI R33, RZ, 0x1a, R29 ;  /* 0x0000001aff217819 */ /* 0x002fc8000001161d */
[----:B------:R-:W-:Y:S02]  /*0aa0*/  IADD3 R12, P1, R18, UR6, RZ ;  /* 0x00000006120c7c10 */ /* 0x000fe4000ff3e0ff */
[----:B------:R-:W-:Y:S02]  /*0ab0*/  SEL R14, R14, RZ, !P2 ;  /* 0x000000ff0e0e7207 */ /* 0x000fe40005000000 */
[----:B------:R-:W-:Y:S02]  /*0ac0*/  LOP3.LUT R33, R33, 0x20, RZ, 0xc0, !PT ;  /* 0x0000002021217812 */ /* 0x000fe400078ec0ff */
[----:B------:R-:W-:Y:S02]  /*0ad0*/  IADD3.X R13, R15, UR7, RZ, P1, !PT ;  /* 0x000000070f0d7c10 */ /* 0x000fe40008ffe4ff */
[----:B------:R-:W-:Y:S01]  /*0ae0*/  IADD3 R14, P1, P3, R33, R28, R14 ;  /* 0x0000001c210e7210 */ /* 0x000fe20007b3e00e */
[----:B------:R-:W-:Y:S02]  /*0af0*/  IMAD.MOV.U32 R17, RZ, RZ, RZ ;  /* 0x000000ffff117224 */ /* 0x000fe400078e00ff */
[----:B------:R-:W-:Y:S01]  /*0b00*/  IMAD.MOV.U32 R19, RZ, RZ, RZ ;  /* 0x000000ffff137224 */ /* 0x000fe200078e00ff */
[----:B------:R-:W-:Y:S01]  /*0b10*/  IADD3.X R29, RZ, R26, R29, P1, P3 ;  /* 0x0000001aff1d7210 */ /* 0x000fe20000fe641d */
[C---:B------:R-:W-:Y:S01]  /*0b20*/  IMAD.SHL.U32 R33, R14.reuse, 0x4, RZ ;  /* 0x000000040e217824 */ /* 0x040fe200078e00ff */
[----:B------:R-:W-:Y:S01]  /*0b30*/  SEL R9, R9, RZ, !P2 ;  /* 0x000000ff09097207 */ /* 0x000fe20005000000 */
[----:B------:R0:W2:Y:S01]  /*0b40*/  @!P0 LDG.E.EL R17, desc[UR4][R30.64] ;  /* 0x000000041e118981 */ /* 0x0000a2000c2e1900 */
[----:B------:R-:W-:-:S02]  /*0b50*/  SHF.L.U64.HI R29, R14, 0x2, R29 ;  /* 0x000000020e1d7819 */ /* 0x000fc4000001021d */
[----:B------:R-:W-:Y:S01]  /*0b60*/  IADD3 R14, P1, R33, UR6, RZ ;  /* 0x00000006210e7c10 */ /* 0x000fe2000ff3e0ff */
[----:B------:R1:W2:Y:S01]  /*0b70*/  @!P2 LDG.E.EL R19, desc[UR4][R12.64] ;  /* 0x000000040c13a981 */ /* 0x0002a2000c2e1900 */
[----:B0-----:R-:W-:Y:S01]  /*0b80*/  IADD3 R30, P4, R18, UR8, RZ ;  /* 0x00000008121e7c10 */ /* 0x001fe2000ff9e0ff */
[----:B------:R-:W-:Y:S01]  /*0b90*/  IMAD.MOV.U32 R18, RZ, RZ, RZ ;  /* 0x000000ffff127224 */ /* 0x000fe200078e00ff */
[----:B-1----:R-:W-:Y:S02]  /*0ba0*/  SHF.R.U32.HI R13, RZ, 0x1a, R9 ;  /* 0x0000001aff0d7819 */ /* 0x002fe40000011609 */
[----:B------:R-:W-:Y:S02]  /*0bb0*/  IADD3.X R31, R15, UR9, RZ, P4, !PT ;  /* 0x000000090f1f7c10 */ /* 0x000fe4000a7fe4ff */
[----:B------:R-:W-:Y:S02]  /*0bc0*/  IADD3.X R15, R29, UR7, RZ, P1, !PT ;  /* 0x000000071d0f7c10 */ /* 0x000fe40008ffe4ff */
[----:B------:R-:W-:Y:S01]  /*0bd0*/  IADD3 R12, P1, R33, UR8, RZ ;  /* 0x00000008210c7c10 */ /* 0x000fe2000ff3e0ff */
[----:B------:R0:W2:Y:S01]  /*0be0*/  @!P2 LDG.E.EL R18, desc[UR4][R30.64] ;  /* 0x000000041e12a981 */ /* 0x0000a2000c2e1900 */
[----:B------:R-:W-:-:S02]  /*0bf0*/  SEL R36, R8, RZ, !P2 ;  /* 0x000000ff08247207 */ /* 0x000fc40005000000 */
[----:B------:R-:W-:Y:S02]  /*0c00*/  LOP3.LUT R33, R13, 0x20, RZ, 0xc0, !PT ;  /* 0x000000200d217812 */ /* 0x000fe400078ec0ff */
[----:B------:R-:W-:Y:S02]  /*0c10*/  IADD3.X R13, R29, UR9, RZ, P1, !PT ;  /* 0x000000091d0d7c10 */ /* 0x000fe40008ffe4ff */
[----:B------:R-:W-:Y:S01]  /*0c20*/  IADD3 R29, P1, P3, R33, R28, R36 ;  /* 0x0000001c211d7210 */ /* 0x000fe20007b3e024 */
[----:B------:R-:W-:Y:S01]  /*0c30*/  IMAD.MOV.U32 R32, RZ, RZ, RZ ;  /* 0x000000ffff207224 */ /* 0x000fe200078e00ff */
[----:B------:R-:W1:Y:S01]  /*0c40*/  LDC.64 R36, c[0x0][0x230] ;  /* 0x00008c00ff247b82 */ /* 0x000e620000000a00 */
[----:B0-----:R-:W-:Y:S01]  /*0c50*/  SEL R31, R11, RZ, !P2 ;  /* 0x000000ff0b1f7207 */ /* 0x001fe20005000000 */
[----:B------:R-:W-:Y:S01]  /*0c60*/  IMAD.MOV.U32 R8, RZ, RZ, RZ ;  /* 0x000000ffff087224 */ /* 0x000fe200078e00ff */
[----:B------:R-:W-:Y:S01]  /*0c70*/  IADD3.X R30, RZ, R26, R9, P1, P3 ;  /* 0x0000001aff1e7210 */ /* 0x000fe20000fe6409 */
[----:B------:R-:W-:Y:S01]  /*0c80*/  IMAD.SHL.U32 R11, R29, 0x4, RZ ;  /* 0x000000041d0b7824 */ /* 0x000fe200078e00ff */
[----:B------:R-:W-:Y:S01]  /*0c90*/  SHF.R.U32.HI R9, RZ, 0x1a, R31 ;  /* 0x0000001aff097819 */ /* 0x000fe2000001161f */
[----:B------:R0:W2:Y:S03]  /*0ca0*/  @!P2 LDG.E.EL R32, desc[UR4][R14.64] ;  /* 0x000000040e20a981 */ /* 0x0000a6000c2e1900 */
[----:B------:R-:W-:Y:S01]  /*0cb0*/  LOP3.LUT R9, R9, 0x20, RZ, 0xc0, !PT ;  /* 0x0000002009097812 */ /* 0x000fe200078ec0ff */
[----:B------:R4:W3:Y:S01]  /*0cc0*/  @!P2 LDG.E.EL R8, desc[UR4][R12.64] ;  /* 0x000000040c08a981 */ /* 0x0008e2000c2e1900 */
[----:B------:R-:W-:-:S03]  /*0cd0*/  LOP3.LUT R27, R27, 0xfffff000, RZ, 0xc0, !PT ;  /* 0xfffff0001b1b7812 */ /* 0x000fc600078ec0ff */
[----:B------:R-:W5:Y:S01]  /*0ce0*/  LDG.E.EL R33, desc[UR4][R34.64] ;  /* 0x0000000422217981 */ /* 0x000f62000c2e1900 */
[----:B0-----:R-:W-:Y:S02]  /*0cf0*/  SEL R15, R10, RZ, !P2 ;  /* 0x000000ff0a0f7207 */ /* 0x001fe40005000000 */
[----:B------:R-:W-:Y:S02]  /*0d00*/  SHF.L.U64.HI R10, R29, 0x2, R30 ;  /* 0x000000021d0a7819 */ /* 0x000fe4000001021e */
[----:B------:R-:W-:Y:S01]  /*0d10*/  IADD3 R14, P4, R11, UR6, RZ ;  /* 0x000000060b0e7c10 */ /* 0x000fe2000ff9e0ff */
[----:B------:R-:W-:Y:S01]  /*0d20*/  IMAD.MOV.U32 R29, RZ, RZ, RZ ;  /* 0x000000ffff1d7224 */ /* 0x000fe200078e00ff */
[----:B------:R-:W-:Y:S02]  /*0d30*/  IADD3 R9, P1, P3, R9, R28, R15 ;  /* 0x0000001c09097210 */ /* 0x000fe40007b3e00f */
[----:B------:R-:W-:Y:S02]  /*0d40*/  IADD3.X R15, R10, UR7, RZ, P4, !PT ;  /* 0x000000070a0f7c10 */ /* 0x000fe4000a7fe4ff */
[----:B----4-:R-:W-:Y:S01]  /*0d50*/  IADD3 R12, P4, R11, UR8, RZ ;  /* 0x000000080b0c7c10 */ /* 0x010fe2000ff9e0ff */
[----:B------:R-:W-:-:S02]  /*0d60*/  IMAD.MOV.U32 R30, RZ, RZ, RZ ;  /* 0x000000ffff1e7224 */ /* 0x000fc400078e00ff */
[----:B------:R0:W4:Y:S01]  /*0d70*/  @!P2 LDG.E.EL R29, desc[UR4][R14.64] ;  /* 0x000000040e1da981 */ /* 0x000122000c2e1900 */
[----:B------:R-:W-:-:S05]  /*0d80*/  IADD3.X R13, R10, UR9, RZ, P4, !PT ;  /* 0x000000090a0d7c10 */ /* 0x000fca000a7fe4ff */
[----:B------:R1:W4:Y:S01]  /*0d90*/  @!P2 LDG.E.EL R30, desc[UR4][R12.64] ;  /* 0x000000040c1ea981 */ /* 0x000322000c2e1900 */
[----:B0-----:R-:W0:Y:S08]  /*0da0*/  LDC.64 R14, c[0x0][0x240] ;  /* 0x00009000ff0e7b82 */ /* 0x001e300000000a00 */
[----:B-1----:R-:W1:Y:S01]  /*0db0*/  LDC.64 R12, c[0x0][0x248] ;  /* 0x00009200ff0c7b82 */ /* 0x002e620000000a00 */
[----:B------:R-:W-:Y:S01]  /*0dc0*/  IMAD.IADD R11, R25, 0x1, -R24 ;  /* 0x00000001190b7824 */ /* 0x000fe200078e0a18 */
[----:B------:R-:W-:Y:S01]  /*0dd0*/  IADD3.X R10, RZ, R26, R31, P1, P3 ;  /* 0x0000001aff0a7210 */ /* 0x000fe20000fe641f */
[----:B------:R-:W-:-:S04]  /*0de0*/  IMAD.WIDE R24, R23, 0x4, R36 ;  /* 0x0000000417187825 */ /* 0x000fc800078e0224 */
[----:B------:R-:W-:Y:S02]  /*0df0*/  VIADD R26, R0, 0x200 ;  /* 0x00000200001a7836 */ /* 0x000fe40000000000 */
[----:B------:R-:W-:-:S04]  /*0e00*/  IMAD.WIDE R36, R22, 0x4, R36 ;  /* 0x0000000416247825 */ /* 0x000fc800078e0224 */
[----:B------:R-:W-:Y:S01]  /*0e10*/  FADD R21, R21, 9.9999997473787516356e-06 ;  /* 0x3727c5ac15157421 */ /* 0x000fe20000000000 */
[----:B------:R-:W-:Y:S01]  /*0e20*/  ISETP.GT.AND P1, PT, R23, 0x3f, PT ;  /* 0x0000003f1700780c */ /* 0x000fe20003f24270 */
[----:B------:R-:W4:Y:S01]  /*0e30*/  LDG.E.EL R24, desc[UR4][R24.64] ;  /* 0x0000000418187981 */ /* 0x000f22000c2e1900 */
[----:B------:R-:W-:-:S03]  /*0e40*/  IMAD.HI R28, R26, 0x66666667, RZ ;  /* 0x666666671a1c7827 */ /* 0x000fc600078e02ff */
[----:B------:R1:W4:Y:S01]  /*0e50*/  LDG.E.EL R31, desc[UR4][R36.64] ;  /* 0x00000004241f7981 */ /* 0x000322000c2e1900 */
[----:B0-----:R-:W-:-:S04]  /*0e60*/  IMAD.WIDE R34, R23, 0x4, R14 ;  /* 0x0000000417227825 */ /* 0x001fc800078e020e */
[----:B------:R-:W-:Y:S01]  /*0e70*/  IMAD.WIDE R14, R22, 0x4, R14 ;  /* 0x00000004160e7825 */ /* 0x000fe200078e020e */
[----:B------:R-:W0:Y:S01]  /*0e80*/  MUFU.SQRT R21, R21 ;  /* 0x0000001500157308 */ /* 0x000e220000002000 */
[----:B------:R0:W4:Y:S02]  /*0e90*/  LDG.E.EL R25, desc[UR4][R34.64] ;  /* 0x0000000422197981 */ /* 0x000124000c2e1900 */
[----:B------:R-:W-:Y:S02]  /*0ea0*/  IMAD.IADD R27, R0, 0x1, -R27 ;  /* 0x00000001001b7824 */ /* 0x000fe400078e0a1b */
[C---:B-1----:R-:W-:Y:S01]  /*0eb0*/  IMAD.WIDE R36, R23.reuse, 0x4, R12 ;  /* 0x0000000417247825 */ /* 0x042fe200078e020c */
[----:B------:R1:W4:Y:S03]  /*0ec0*/  LDG.E.EL R26, desc[UR4][R14.64] ;  /* 0x000000040e1a7981 */ /* 0x000326000c2e1900 */
[----:B------:R-:W-:Y:S01]  /*0ed0*/  IMAD.SHL.U32 R23, R23, 0x1000, RZ ;  /* 0x0000100017177824 */ /* 0x000fe200078e00ff */
[----:B0-----:R-:W-:-:S02]  /*0ee0*/  SHF.R.S32.HI R35, RZ, 0x1f, R27 ;  /* 0x0000001fff237819 */ /* 0x001fc4000001141b */
[----:B-1----:R-:W-:Y:S02]  /*0ef0*/  SHF.R.U32.HI R15, RZ, 0x1f, R28 ;  /* 0x0000001fff0f7819 */ /* 0x002fe4000001161c */
[--C-:B------:R-:W-:Y:S02]  /*0f00*/  IADD3 R14, P3, P4, R23, R27, R20.reuse ;  /* 0x0000001b170e7210 */ /* 0x100fe40007c7e014 */
[----:B------:R-:W-:Y:S02]  /*0f10*/  LEA.HI.SX32 R34, R28, R15, 0xf ;  /* 0x0000000f1c227211 */ /* 0x000fe400078f7aff */
[----:B------:R-:W-:Y:S01]  /*0f20*/  SHF.R.S32.HI R20, RZ, 0x1f, R20 ;  /* 0x0000001fff147819 */ /* 0x000fe20000011414 */
[----:B------:R0:W4:Y:S01]  /*0f30*/  LDG.E.EL R28, desc[UR4][R36.64] ;  /* 0x00000004241c7981 */ /* 0x000122000c2e1900 */
[----:B------:R-:W-:Y:S01]  /*0f40*/  SHF.R.S32.HI R15, RZ, 0x1f, R23 ;  /* 0x0000001fff0f7819 */ /* 0x000fe20000011417 */
[----:B------:R-:W-:-:S03]  /*0f50*/  IMAD.U32 R34, R34, 0x10000, RZ ;  /* 0x0001000022227824 */ /* 0x000fc600078e00ff */
[----:B------:R-:W-:Y:S01]  /*0f60*/  IADD3.X R15, R15, R35, R20, P3, P4 ;  /* 0x000000230f0f7210 */ /* 0x000fe20001fe8414 */
[C---:B------:R-:W-:Y:S01]  /*0f70*/  IMAD.SHL.U32 R20, R22.reuse, 0x1000, RZ ;  /* 0x0000100016147824 */ /* 0x040fe200078e00ff */
[C---:B------:R-:W-:Y:S01]  /*0f80*/  ISETP.GT.AND P3, PT, R22.reuse, 0x3f, PT ;  /* 0x0000003f1600780c */ /* 0x040fe20003f64270 */
[----:B0-----:R-:W-:Y:S01]  /*0f90*/  IMAD.WIDE R36, R22, 0x4, R12 ;  /* 0x0000000416247825 */ /* 0x001fe200078e020c */
[----:B------:R-:W-:Y:S02]  /*0fa0*/  SHF.R.S32.HI R22, RZ, 0x1f, R11 ;  /* 0x0000001fff167819 */ /* 0x000fe4000001140b */
[--C-:B------:R-:W-:Y:S02]  /*0fb0*/  IADD3 R11, P5, P6, R20, R11, R34.reuse ;  /* 0x0000000b140b7210 */ /* 0x100fe40007ebe022 */
[----:B------:R-:W-:Y:S02]  /*0fc0*/  SHF.R.S32.HI R13, RZ, 0x1f, R34 ;  /* 0x0000001fff0d7819 */ /* 0x000fe40000011422 */
[----:B------:R-:W-:-:S02]  /*0fd0*/  SHF.R.S32.HI R12, RZ, 0x1f, R20 ;  /* 0x0000001fff0c7819 */ /* 0x000fc40000011414 */
[C---:B------:R-:W-:Y:S02]  /*0fe0*/  FSETP.GT.AND P4, PT, R21.reuse, 8.50705917302346158658e+37, PT ;  /* 0x7e8000001500780b */ /* 0x040fe40003f84000 */
[----:B------:R-:W-:Y:S02]  /*0ff0*/  IADD3.X R12, R12, R22, R13, P5, P6 ;  /* 0x000000160c0c7210 */ /* 0x000fe40002fec40d */
[----:B------:R-:W-:Y:S01]  /*1000*/  FSETP.GEU.AND P5, PT, R21, 1.175494350822287508e-38, PT ;  /* 0x008000001500780b */ /* 0x000fe20003fae000 */
[----:B------:R-:W-:-:S08]  /*1010*/  IMAD.MOV.U32 R27, RZ, RZ, 0x3e800000 ;  /* 0x3e800000ff1b7424 */ /* 0x000fd000078e00ff */
[----:B------:R-:W-:-:S04]  /*1020*/  @P4 FMUL R21, R21, 0.25 ;  /* 0x3e80000015154820 */ /* 0x000fc80000400000 */
[----:B------:R-:W-:-:S04]  /*1030*/  @!P5 FMUL R21, R21, 16777216 ;  /* 0x4b8000001515d820 */ /* 0x000fc80000400000 */
[----:B------:R0:W1:Y:S01]  /*1040*/  MUFU.RCP R20, R21 ;  /* 0x0000001500147308 */ /* 0x0000620000001000 */
[----:B------:R-:W-:Y:S02]  /*1050*/  FSEL R13, R27, 1, P4 ;  /* 0x3f8000001b0d7808 */ /* 0x000fe40002000000 */
[----:B------:R-:W-:-:S03]  /*1060*/  LEA R22, P4, R14, UR10, 0x2 ;  /* 0x0000000a0e167c11 */ /* 0x000fc6000f8810ff */
[----:B------:R-:W-:Y:S01]  /*1070*/  @!P5 FMUL R13, R13, 16777216 ;  /* 0x4b8000000d0dd820 */ /* 0x000fe20000400000 */
[C---:B------:R-:W-:Y:S02]  /*1080*/  LEA R34, P5, R11.reuse, UR10, 0x2 ;  /* 0x0000000a0b227c11 */ /* 0x040fe4000f8a10ff */
[----:B------:R-:W-:Y:S02]  /*1090*/  LEA.HI.X R23, R14, UR11, R15, 0x2, P4 ;  /* 0x0000000b0e177c11 */ /* 0x000fe4000a0f140f */
[----:B------:R-:W-:Y:S02]  /*10a0*/  CS2R R14, SRZ ;  /* 0x00000000000e7805 */ /* 0x000fe4000001ff00 */
[----:B------:R-:W-:Y:S01]  /*10b0*/  LEA.HI.X R35, R11, UR11, R12, 0x2, P5 ;  /* 0x0000000b0b237c11 */ /* 0x000fe2000a8f140c */
[----:B0-----:R0:W4:Y:S01]  /*10c0*/  LDG.E.EL R21, desc[UR4][R36.64] ;  /* 0x0000000424157981 */ /* 0x001122000c2e1900 */
[----:B-1----:R-:W-:Y:S01]  /*10d0*/  FMUL R20, R20, R13 ;  /* 0x0000000d14147220 */ /* 0x002fe20000400000 */
[----:B------:R-:W-:-:S06]  /*10e0*/  CS2R R12, SRZ ;  /* 0x00000000000c7805 */ /* 0x000fcc000001ff00 */
[----:B------:R1:W4:Y:S01]  /*10f0*/  @P3 LDG.E.128 R12, desc[UR4][R34.64+-0x100000] ;  /* 0xf0000004220c3981 */ /* 0x000322000c1e1d00 */
[C---:B------:R-:W-:Y:S01]  /*1100*/  SHF.L.U64.HI R10, R9.reuse, 0x2, R10 ;  /* 0x00000002090a7819 */ /* 0x040fe2000001020a */
[----:B------:R-:W-:-:S05]  /*1110*/  IMAD.SHL.U32 R9, R9, 0x4, RZ ;  /* 0x0000000409097824 */ /* 0x000fca00078e00ff */
[----:B0-----:R-:W-:-:S04]  /*1120*/  IADD3 R36, P4, R9, UR6, RZ ;  /* 0x0000000609247c10 */ /* 0x001fc8000ff9e0ff */
[----:B------:R-:W-:Y:S01]  /*1130*/  IADD3.X R37, R10, UR7, RZ, P4, !PT ;  /* 0x000000070a257c10 */ /* 0x000fe2000a7fe4ff */
[----:B-1----:R-:W-:Y:S01]  /*1140*/  IMAD.MOV.U32 R34, RZ, RZ, RZ ;  /* 0x000000ffff227224 */ /* 0x002fe200078e00ff */
[----:B--2---:R-:W-:Y:S02]  /*1150*/  SEL R32, R32, RZ, !P2 ;  /* 0x000000ff20207207 */ /* 0x004fe40005000000 */
[----:B---3--:R-:W-:Y:S02]  /*1160*/  SEL R11, R8, RZ, !P2 ;  /* 0x000000ff080b7207 */ /* 0x008fe40005000000 */
[----:B----4-:R-:W-:-:S03]  /*1170*/  SEL R13, R13, RZ, P3 ;  /* 0x000000ff0d0d7207 */ /* 0x010fc60001800000 */
[----:B------:R-:W-:Y:S01]  /*1180*/  @!P2 FMUL R13, R32, R11 ;  /* 0x0000000b200da220 */ /* 0x000fe20000400000 */
[----:B------:R-:W-:-:S06]  /*1190*/  IMAD.MOV.U32 R32, RZ, RZ, RZ ;  /* 0x000000ffff207224 */ /* 0x000fcc00078e00ff */
[----:B------:R0:W2:Y:S02]  /*11a0*/  @!P2 LDG.E.EL R32, desc[UR4][R36.64] ;  /* 0x000000042420a981 */ /* 0x0000a4000c2e1900 */
[----:B0-----:R-:W-:Y:S02]  /*11b0*/  IADD3 R36, P4, R9, UR8, RZ ;  /* 0x0000000809247c10 */ /* 0x001fe4000ff9e0ff */
[----:B------:R-:W-:Y:S02]  /*11c0*/  CS2R R8, SRZ ;  /* 0x0000000000087805 */ /* 0x000fe4000001ff00 */
[----:B------:R-:W-:Y:S02]  /*11d0*/  IADD3.X R37, R10, UR9, RZ, P4, !PT ;  /* 0x000000090a257c10 */ /* 0x000fe4000a7fe4ff */
[----:B------:R-:W-:-:S03]  /*11e0*/  CS2R R10, SRZ ;  /* 0x00000000000a7805 */ /* 0x000fc6000001ff00 */
[----:B------:R0:W3:Y:S04]  /*11f0*/  @!P2 LDG.E.EL R34, desc[UR4][R36.64] ;  /* 0x000000042422a981 */ /* 0x0000e8000c2e1900 */
[----:B------:R3:W4:Y:S01]  /*1200*/  @P1 LDG.E.128 R8, desc[UR4][R22.64+-0x100000] ;  /* 0xf000000416081981 */ /* 0x000722000c1e1d00 */
[----:B-----5:R-:W-:-:S04]  /*1210*/  FADD R35, R33, 9.9999997473787516356e-06 ;  /* 0x3727c5ac21237421 */ /* 0x020fc80000000000 */
[----:B------:R-:W1:Y:S02]  /*1220*/  MUFU.SQRT R33, R35 ;  /* 0x0000002300217308 */ /* 0x000e640000002000 */
[C---:B-1----:R-:W-:Y:S02]  /*1230*/  FSETP.GT.AND P4, PT, R33.reuse, 8.50705917302346158658e+37, PT ;  /* 0x7e8000002100780b */ /* 0x042fe40003f84000 */
[----:B------:R-:W-:-:S11]  /*1240*/  FSETP.GEU.AND P5, PT, R33, 1.175494350822287508e-38, PT ;  /* 0x008000002100780b */ /* 0x000fd60003fae000 */
[----:B------:R-:W-:-:S04]  /*1250*/  @P4 FMUL R33, R33, 0.25 ;  /* 0x3e80000021214820 */ /* 0x000fc80000400000 */
[----:B------:R-:W-:-:S06]  /*1260*/  @!P5 FMUL R33, R33, 16777216 ;  /* 0x4b8000002121d820 */ /* 0x000fcc0000400000 */
[----:B------:R-:W1:Y:S01]  /*1270*/  MUFU.RCP R33, R33 ;  /* 0x0000002100217308 */ /* 0x000e620000001000 */
[----:B0-----:R-:W-:Y:S02]  /*1280*/  FSEL R36, R27, 1, P4 ;  /* 0x3f8000001b247808 */ /* 0x001fe40002000000 */
[----:B------:R-:W-:Y:S02]  /*1290*/  SEL R19, R19, RZ, !P2 ;  /* 0x000000ff13137207 */ /* 0x000fe40005000000 */
[----:B------:R-:W-:Y:S01]  /*12a0*/  SEL R18, R18, RZ, !P2 ;  /* 0x000000ff12127207 */ /* 0x000fe20005000000 */
[----:B------:R-:W-:Y:S01]  /*12b0*/  @!P5 FMUL R36, R36, 16777216 ;  /* 0x4b8000002424d820 */ /* 0x000fe20000400000 */
[----:B------:R-:W-:Y:S02]  /*12c0*/  SEL R12, R12, RZ, P3 ;  /* 0x000000ff0c0c7207 */ /* 0x000fe40001800000 */
[----:B------:R-:W-:Y:S01]  /*12d0*/  SEL R16, R16, RZ, !P0 ;  /* 0x000000ff10107207 */ /* 0x000fe20004000000 */
[----:B------:R-:W-:Y:S01]  /*12e0*/  @!P2 FMUL R12, R19, R18 ;  /* 0x00000012130ca220 */ /* 0x000fe20000400000 */
[----:B------:R-:W-:Y:S01]  /*12f0*/  FADD R18, -R31, R13 ;  /* 0x0000000d1f127221 */ /* 0x000fe20000000100 */
[----:B------:R-:W-:Y:S01]  /*1300*/  SEL R17, R17, RZ, !P0 ;  /* 0x000000ff11117207 */ /* 0x000fe20004000000 */
[----:B-1----:R-:W-:Y:S01]  /*1310*/  FMUL R33, R33, R36 ;  /* 0x0000002421217220 */ /* 0x002fe20000400000 */
[----:B------:R-:W-:-:S02]  /*1320*/  SEL R15, R15, RZ, P3 ;  /* 0x000000ff0f0f7207 */ /* 0x000fc40001800000 */
[----:B------:R-:W-:Y:S01]  /*1330*/  SEL R29, R29, RZ, !P2 ;  /* 0x000000ff1d1d7207 */ /* 0x000fe20005000000 */
[----:B------:R-:W-:Y:S01]  /*1340*/  FMUL R27, R33, R18 ;  /* 0x00000012211b7220 */ /* 0x000fe20000400000 */
[----:B------:R-:W-:Y:S01]  /*1350*/  SEL R30, R30, RZ, !P2 ;  /* 0x000000ff1e1e7207 */ /* 0x000fe20005000000 */
[----:B------:R-:W0:Y:S01]  /*1360*/  LDC.64 R18, c[0x0][0x258] ;  /* 0x00009600ff127b82 */ /* 0x000e220000000a00 */
[----:B------:R-:W-:Y:S02]  /*1370*/  SEL R2, R2, RZ, !P0 ;  /* 0x000000ff02027207 */ /* 0x000fe40004000000 */
[----:B------:R-:W-:Y:S02]  /*1380*/  SEL R3, R3, RZ, !P0 ;  /* 0x000000ff03037207 */ /* 0x000fe40004000000 */
[----:B------:R-:W-:Y:S02]  /*1390*/  SEL R4, R4, RZ, !P0 ;  /* 0x000000ff04047207 */ /* 0x000fe40004000000 */
[----:B------:R-:W-:-:S02]  /*13a0*/  SEL R5, R5, RZ, !P0 ;  /* 0x000000ff05057207 */ /* 0x000fc40004000000 */
[----:B------:R-:W-:Y:S02]  /*13b0*/  SEL R6, R6, RZ, !P0 ;  /* 0x000000ff06067207 */ /* 0x000fe40004000000 */
[----:B------:R-:W-:Y:S02]  /*13c0*/  SEL R7, R7, RZ, !P0 ;  /* 0x000000ff07077207 */ /* 0x000fe40004000000 */
[----:B------:R-:W-:Y:S01]  /*13d0*/  SEL R14, R14, RZ, P3 ;  /* 0x000000ff0e0e7207 */ /* 0x000fe20001800000 */
[----:B------:R-:W-:-:S04]  /*13e0*/  @!P2 FMUL R14, R29, R30 ;  /* 0x0000001e1d0ea220 */ /* 0x000fc80000400000 */
[----:B------:R-:W-:-:S04]  /*13f0*/  FADD R30, -R31, R14 ;  /* 0x0000000e1f1e7221 */ /* 0x000fc80000000100 */
[----:B------:R-:W-:Y:S01]  /*1400*/  FMUL R30, R33, R30 ;  /* 0x0000001e211e7220 */ /* 0x000fe20000400000 */
[----:B------:R-:W-:-:S03]  /*1410*/  FFMA R27, R26, R27, R21 ;  /* 0x0000001b1a1b7223 */ /* 0x000fc60000000015 */
[----:B------:R-:W-:Y:S02]  /*1420*/  FFMA R30, R26, R30, R21 ;  /* 0x0000001e1a1e7223 */ /* 0x000fe40000000015 */
[----:B------:R-:W-:-:S03]  /*1430*/  FSETP.GEU.AND P4, PT, R27, RZ, PT ;  /* 0x000000ff1b00720b */ /* 0x000fc60003f8e000 */
[----:B------:R-:W-:Y:S02]  /*1440*/  FSETP.GEU.AND P3, PT, R30, RZ, PT ;  /* 0x000000ff1e00720b */ /* 0x000fe40003f6e000 */
[----:B--2---:R-:W-:Y:S02]  /*1450*/  SEL R32, R32, RZ, !P2 ;  /* 0x000000ff20207207 */ /* 0x004fe40005000000 */
[----:B---3--:R-:W-:Y:S02]  /*1460*/  SEL R23, R34, RZ, !P2 ;  /* 0x000000ff22177207 */ /* 0x008fe40005000000 */
[----:B----4-:R-:W-:-:S03]  /*1470*/  SEL R11, R11, RZ, P1 ;  /* 0x000000ff0b0b7207 */ /* 0x010fc60000800000 */
[----:B------:R-:W-:Y:S01]  /*1480*/  @!P2 FMUL R15, R32, R23 ;  /* 0x00000017200fa220 */ /* 0x000fe20000400000 */
[----:B------:R-:W-:Y:S01]  /*1490*/  @!P0 FMUL R11, R16, R17 ;  /* 0x00000011100b8220 */ /* 0x000fe20000400000 */
[----:B------:R-:W1:Y:S01]  /*14a0*/  LDC.64 R22, c[0x0][0x250] ;  /* 0x00009400ff167b82 */ /* 0x000e620000000a00 */
[----:B------:R-:W-:Y:S01]  /*14b0*/  SEL R8, R8, RZ, P1 ;  /* 0x000000ff08087207 */ /* 0x000fe20000800000 */
[----:B------:R-:W-:Y:S01]  /*14c0*/  @!P0 FMUL R8, R2, R3 ;  /* 0x0000000302088220 */ /* 0x000fe20000400000 */
[----:B------:R-:W-:Y:S01]  /*14d0*/  SEL R9, R9, RZ, P1 ;  /* 0x000000ff09097207 */ /* 0x000fe20000800000 */
[----:B------:R-:W-:Y:S01]  /*14e0*/  FADD R17, -R24, R11 ;  /* 0x0000000b18117221 */ /* 0x000fe20000000100 */
[----:B------:R-:W-:Y:S01]  /*14f0*/  SEL R10, R10, RZ, P1 ;  /* 0x000000ff0a0a7207 */ /* 0x000fe20000800000 */
[----:B------:R-:W-:Y:S01]  /*1500*/  @!P0 FMUL R9, R4, R5 ;  /* 0x0000000504098220 */ /* 0x000fe20000400000 */
[----:B------:R-:W-:Y:S01]  /*1510*/  @!P0 FMUL R10, R6, R7 ;  /* 0x00000007060a8220 */ /* 0x000fe20000400000 */
[----:B------:R-:W-:Y:S01]  /*1520*/  FMUL R17, R20, R17 ;  /* 0x0000001114117220 */ /* 0x000fe20000400000 */
[C---:B------:R-:W-:Y:S01]  /*1530*/  FADD R34, -R31.reuse, R12 ;  /* 0x0000000c1f227221 */ /* 0x040fe20000000100 */
[----:B------:R-:W-:Y:S01]  /*1540*/  FADD R32, -R31, R15 ;  /* 0x0000000f1f207221 */ /* 0x000fe20000000100 */
[C---:B------:R-:W-:Y:S01]  /*1550*/  FADD R5, -R24.reuse, R9 ;  /* 0x0000000918057221 */ /* 0x040fe20000000100 */
[C---:B------:R-:W-:Y:S01]  /*1560*/  FADD R7, -R24.reuse, R10 ;  /* 0x0000000a18077221 */ /* 0x040fe20000000100 */
[----:B------:R-:W-:Y:S01]  /*1570*/  FADD R3, -R24, R8 ;  /* 0x0000000818037221 */ /* 0x000fe20000000100 */
[--C-:B------:R-:W-:Y:S01]  /*1580*/  FFMA R17, R25, R17, R28.reuse ;  /* 0x0000001119117223 */ /* 0x100fe2000000001c */
[C---:B------:R-:W-:Y:S01]  /*1590*/  FMUL R34, R33.reuse, R34 ;  /* 0x0000002221227220 */ /* 0x040fe20000400000 */
[----:B------:R-:W-:Y:S01]  /*15a0*/  FMUL R32, R33, R32 ;  /* 0x0000002021207220 */ /* 0x000fe20000400000 */
[C---:B------:R-:W-:Y:S01]  /*15b0*/  FMUL R5, R20.reuse, R5 ;  /* 0x0000000514057220 */ /* 0x040fe20000400000 */
[C---:B------:R-:W-:Y:S01]  /*15c0*/  FMUL R7, R20.reuse, R7 ;  /* 0x0000000714077220 */ /* 0x040fe20000400000 */
[----:B------:R-:W-:Y:S01]  /*15d0*/  FMUL R3, R20, R3 ;  /* 0x0000000314037220 */ /* 0x000fe20000400000 */
[C-C-:B------:R-:W-:Y:S01]  /*15e0*/  FFMA R34, R26.reuse, R34, R21.reuse ;  /* 0x000000221a227223 */ /* 0x140fe20000000015 */
[----:B------:R-:W-:Y:S01]  /*15f0*/  FFMA R32, R26, R32, R21 ;  /* 0x000000201a207223 */ /* 0x000fe20000000015 */
[C-C-:B------:R-:W-:Y:S01]  /*1600*/  FFMA R5, R25.reuse, R5, R28.reuse ;  /* 0x0000000519057223 */ /* 0x140fe2000000001c */
[C-C-:B------:R-:W-:Y:S01]  /*1610*/  FFMA R6, R25.reuse, R7, R28.reuse ;  /* 0x0000000719067223 */ /* 0x140fe2000000001c */
[----:B------:R-:W-:Y:S01]  /*1620*/  FFMA R4, R25, R3, R28 ;  /* 0x0000000319047223 */ /* 0x000fe2000000001c */
[----:B------:R-:W-:-:S02]  /*1630*/  FSETP.GEU.AND P6, PT, R17, RZ, PT ;  /* 0x000000ff1100720b */ /* 0x000fc40003fce000 */
[----:B------:R-:W-:Y:S02]  /*1640*/  FSETP.GEU.AND P1, PT, R5, RZ, PT ;  /* 0x000000ff0500720b */ /* 0x000fe40003f2e000 */
[----:B------:R-:W-:Y:S02]  /*1650*/  SEL R7, R17, RZ, P6 ;  /* 0x000000ff11077207 */ /* 0x000fe40003000000 */
[----:B------:R-:W-:Y:S02]  /*1660*/  FSETP.GEU.AND P0, PT, R6, RZ, PT ;  /* 0x000000ff0600720b */ /* 0x000fe40003f0e000 */
[----:B------:R-:W-:Y:S02]  /*1670*/  FSETP.GEU.AND P2, PT, R4, RZ, PT ;  /* 0x000000ff0400720b */ /* 0x000fe40003f4e000 */
[----:B------:R-:W-:Y:S02]  /*1680*/  FSETP.GEU.AND P5, PT, R34, RZ, PT ;  /* 0x000000ff2200720b */ /* 0x000fe40003fae000 */
[----:B------:R-:W-:Y:S01]  /*1690*/  FSETP.GEU.AND P6, PT, R32, RZ, PT ;  /* 0x000000ff2000720b */ /* 0x000fe20003fce000 */
[----:B-1----:R-:W-:Y:S01]  /*16a0*/  IMAD.WIDE R22, R0, 0x4, R22 ;  /* 0x0000000400167825 */ /* 0x002fe200078e0216 */
[----:B------:R-:W-:-:S02]  /*16b0*/  SEL R6, R6, RZ, P0 ;  /* 0x000000ff06067207 */ /* 0x000fc40000000000 */
[----:B------:R-:W-:Y:S01]  /*16c0*/  SEL R5, R5, RZ, P1 ;  /* 0x000000ff05057207 */ /* 0x000fe20000800000 */
[----:B0-----:R-:W-:Y:S01]  /*16d0*/  IMAD.WIDE R2, R0, 0x4, R18 ;  /* 0x0000000400027825 */ /* 0x001fe200078e0212 */
[----:B------:R-:W-:Y:S02]  /*16e0*/  SEL R4, R4, RZ, P2 ;  /* 0x000000ff04047207 */ /* 0x000fe40001000000 */
[----:B------:R-:W-:Y:S02]  /*16f0*/  SEL R18, R30, RZ, P3 ;  /* 0x000000ff1e127207 */ /* 0x000fe40001800000 */
[----:B------:R-:W-:Y:S02]  /*1700*/  SEL R17, R27, RZ, P4 ;  /* 0x000000ff1b117207 */ /* 0x000fe40002000000 */
[----:B------:R-:W-:Y:S02]  /*1710*/  SEL R16, R34, RZ, P5 ;  /* 0x000000ff22107207 */ /* 0x000fe40002800000 */
[----:B------:R-:W-:Y:S01]  /*1720*/  SEL R19, R32, RZ, P6 ;  /* 0x000000ff20137207 */ /* 0x000fe20003000000 */
[----:B------:R-:W-:Y:S04]  /*1730*/  STG.E.128 desc[UR4][R22.64], R8 ;  /* 0x0000000816007986 */ /* 0x000fe8000c101d04 */
[----:B------:R-:W-:Y:S04]  /*1740*/  STG.E.128 desc[UR4][R22.64+0x800], R12 ;  /* 0x0008000c16007986 */ /* 0x000fe8000c101d04 */
[----:B------:R-:W-:Y:S04]  /*1750*/  STG.E.128 desc[UR4][R2.64], R4 ;  /* 0x0000000402007986 */ /* 0x000fe8000c101d04 */
[----:B------:R-:W-:Y:S01]  /*1760*/  STG.E.128 desc[UR4][R2.64+0x800], R16 ;  /* 0x0008001002007986 */ /* 0x000fe2000c101d04 */
[----:B------:R-:W-:Y:S05]  /*1770*/  EXIT ;  /* 0x000000000000794d */ /* 0x000fea0003800000 */
.L_x_0:
[----:B------:R-:W-:-:S00]  /*1780*/  BRA `(.L_x_0) ;  /* 0xfffffffc00fc7947 */ /* 0x000fc0000383ffff */
[----:B------:R-:W-:-:S00]  /*1790*/  NOP ;  /* 0x0000000000007918 */ /* 0x000fc00000000000 */
        /* <DEDUP_REMOVED lines=14> */
.L_x_1:


//--------------------- .nv.global.init           --------------------------
	.section	.nv.global.init,"aw",@progbits
.nv.global.init:
	.type		_$_str,@object
	.size		_$_str,(_$_str_$_2 - _$_str)
_$_str:
        /*0000*/ 	.byte	0x5f, 0x5f, 0x43, 0x55, 0x44, 0x41, 0x5f, 0x46, 0x54, 0x5a, 0x00
	.type		_$_str_$_2,@object
	.size		_$_str_$_2,(.L_1 - _$_str_$_2)
_$_str_$_2:
        /*000b*/ 	.byte	0x5f, 0x5f, 0x43, 0x55, 0x44, 0x41, 0x5f, 0x50, 0x52, 0x45, 0x43, 0x5f, 0x53, 0x51, 0x52, 0x54
        /*001b*/ 	.byte	0x00
.L_1:


//--------------------- .nv.constant0.triton_poi_fused__native_batch_norm_legit_no_training_cat_relu_38 --------------------------
	.section	.nv.constant0.triton_poi_fused__native_batch_norm_legit_no_training_cat_relu_38,"a",@progbits
	.sectionflags	@""
	.align	4
.nv.constant0.triton_poi_fused__native_batch_norm_legit_no_training_cat_relu_38:
	.zero		612
